	.headerflags	@"EF_CUDA_TEXMODE_UNIFIED EF_CUDA_64BIT_ADDRESS EF_CUDA_ACCELERATORS EF_CUDA_SM90 EF_CUDA_VIRTUAL_SM(EF_CUDA_SM90)"
	.elftype	@"ET_EXEC"


//--------------------- .nv.info                  --------------------------
	.section	.nv.info,"",@"SHT_CUDA_INFO"
	.align	4


	//----- nvinfo : EIATTR_REGCOUNT
	.align		4
        /*0000*/ 	.byte	0x04, 0x2f
        /*0002*/ 	.short	(.L_3 - .L_2)
	.align		4
.L_2:
        /*0004*/ 	.word	index@(triton_poi_fused__native_batch_norm_legit_no_training_2)
        /*0008*/ 	.word	0x00000012


	//----- nvinfo : EIATTR_MIN_STACK_SIZE
	.align		4
.L_3:
        /*000c*/ 	.byte	0x04, 0x12
        /*000e*/ 	.short	(.L_5 - .L_4)
	.align		4
.L_4:
        /*0010*/ 	.word	index@(triton_poi_fused__native_batch_norm_legit_no_training_2)
        /*0014*/ 	.word	0x00000000


	//----- nvinfo : EIATTR_FRAME_SIZE
	.align		4
.L_5:
        /*0018*/ 	.byte	0x04, 0x11
        /*001a*/ 	.short	(.L_7 - .L_6)
	.align		4
.L_6:
        /*001c*/ 	.word	index@(triton_poi_fused__native_batch_norm_legit_no_training_2)
        /*0020*/ 	.word	0x00000000


	//----- nvinfo : EIATTR_MIN_STACK_SIZE
	.align		4
.L_7:
        /*0024*/ 	.byte	0x04, 0x12
        /*0026*/ 	.short	(.L_9 - .L_8)
	.align		4
.L_8:
        /*0028*/ 	.word	index@(triton_poi_fused__native_batch_norm_legit_no_training_2)
        /*002c*/ 	.word	0x00000000
.L_9:


//--------------------- .nv.info.triton_poi_fused__native_batch_norm_legit_no_training_2 --------------------------
	.section	.nv.info.triton_poi_fused__native_batch_norm_legit_no_training_2,"",@"SHT_CUDA_INFO"
	.sectionflags	@""
	.align	4


	//----- nvinfo : EIATTR_CUDA_API_VERSION
	.align		4
        /*0000*/ 	.byte	0x04, 0x37
        /*0002*/ 	.short	(.L_11 - .L_10)
.L_10:
        /*0004*/ 	.word	0x0000007c


	//----- nvinfo : EIATTR_KPARAM_INFO
	.align		4
.L_11:
        /*0008*/ 	.byte	0x04, 0x17
        /*000a*/ 	.short	(.L_13 - .L_12)
.L_12:
        /*000c*/ 	.word	0x00000000
        /*0010*/ 	.short	0x0006
        /*0012*/ 	.short	0x0030
        /*0014*/ 	.byte	0x00, 0xf0, 0x11, 0x00


	//----- nvinfo : EIATTR_KPARAM_INFO
	.align		4
.L_13:
        /*0018*/ 	.byte	0x04, 0x17
        /*001a*/ 	.short	(.L_15 - .L_14)
.L_14:
        /*001c*/ 	.word	0x00000000
        /*0020*/ 	.short	0x0005
        /*0022*/ 	.short	0x0028
        /*0024*/ 	.byte	0x00, 0xf4, 0x21, 0x00


	//----- nvinfo : EIATTR_KPARAM_INFO
	.align		4
.L_15:
        /*0028*/ 	.byte	0x04, 0x17
        /*002a*/ 	.short	(.L_17 - .L_16)
.L_16:
        /*002c*/ 	.word	0x00000000
        /*0030*/ 	.short	0x0004
        /*0032*/ 	.short	0x0020
        /*0034*/ 	.byte	0x00, 0xf4, 0x21, 0x00


	//----- nvinfo : EIATTR_KPARAM_INFO
	.align		4
.L_17:
        /*0038*/ 	.byte	0x04, 0x17
        /*003a*/ 	.short	(.L_19 - .L_18)
.L_18:
        /*003c*/ 	.word	0x00000000
        /*0040*/ 	.short	0x0003
        /*0042*/ 	.short	0x0018
        /*0044*/ 	.byte	0x00, 0xf4, 0x21, 0x00


	//----- nvinfo : EIATTR_KPARAM_INFO
	.align		4
.L_19:
        /*0048*/ 	.byte	0x04, 0x17
        /*004a*/ 	.short	(.L_21 - .L_20)
.L_20:
        /*004c*/ 	.word	0x00000000
        /*0050*/ 	.short	0x0002
        /*0052*/ 	.short	0x0010
        /*0054*/ 	.byte	0x00, 0xf4, 0x21, 0x00


	//----- nvinfo : EIATTR_KPARAM_INFO
	.align		4
.L_21:
        /*0058*/ 	.byte	0x04, 0x17
        /*005a*/ 	.short	(.L_23 - .L_22)
.L_22:
        /*005c*/ 	.word	0x00000000
        /*0060*/ 	.short	0x0001
        /*0062*/ 	.short	0x0008
        /*0064*/ 	.byte	0x00, 0xf4, 0x21, 0x00


	//----- nvinfo : EIATTR_KPARAM_INFO
	.align		4
.L_23:
        /*0068*/ 	.byte	0x04, 0x17
        /*006a*/ 	.short	(.L_25 - .L_24)
.L_24:
        /*006c*/ 	.word	0x00000000
        /*0070*/ 	.short	0x0000
        /*0072*/ 	.short	0x0000
        /*0074*/ 	.byte	0x00, 0xf4, 0x21, 0x00


	//----- nvinfo : EIATTR_SPARSE_MMA_MASK
	.align		4
.L_25:
        /*0078*/ 	.byte	0x03, 0x50
        /*007a*/ 	.short	0x0000


	//----- nvinfo : EIATTR_MAXREG_COUNT
	.align		4
        /*007c*/ 	.byte	0x03, 0x1b
        /*007e*/ 	.short	0x00ff


	//----- nvinfo : EIATTR_EXIT_INSTR_OFFSETS
	.align		4
        /*0080*/ 	.byte	0x04, 0x1c
        /*0082*/ 	.short	(.L_27 - .L_26)


	//   ....[0]....
.L_26:
        /*0084*/ 	.word	0x00000300


	//   ....[1]....
        /*0088*/ 	.word	0x00000320


	//----- nvinfo : EIATTR_REQNTID
	.align		4
.L_27:
        /*008c*/ 	.byte	0x04, 0x10
        /*008e*/ 	.short	(.L_29 - .L_28)
.L_28:
        /*0090*/ 	.word	0x00000080
        /*0094*/ 	.word	0x00000001
        /*0098*/ 	.word	0x00000001


	//----- nvinfo : EIATTR_CBANK_PARAM_SIZE
	.align		4
.L_29:
        /*009c*/ 	.byte	0x03, 0x19
        /*009e*/ 	.short	0x0034


	//----- nvinfo : EIATTR_PARAM_CBANK
	.align		4
        /*00a0*/ 	.byte	0x04, 0x0a
        /*00a2*/ 	.short	(.L_31 - .L_30)
	.align		4
.L_30:
        /*00a4*/ 	.word	index@(.nv.constant0.triton_poi_fused__native_batch_norm_legit_no_training_2)
        /*00a8*/ 	.short	0x0210
        /*00aa*/ 	.short	0x0034


	//----- nvinfo : EIATTR_SW_WAR
	.align		4
.L_31:
        /*00ac*/ 	.byte	0x04, 0x36
        /*00ae*/ 	.short	(.L_33 - .L_32)
.L_32:
        /*00b0*/ 	.word	0x00000008
.L_33:


//--------------------- .nv.callgraph             --------------------------
	.section	.nv.callgraph,"",@"SHT_CUDA_CALLGRAPH"
	.align	4
	.sectionentsize	8
	.align		4
        /*0000*/ 	.word	0x00000000
	.align		4
        /*0004*/ 	.word	0xffffffff
	.align		4
        /*0008*/ 	.word	0x00000000
	.align		4
        /*000c*/ 	.word	0xfffffffe
	.align		4
        /*0010*/ 	.word	0x00000000
	.align		4
        /*0014*/ 	.word	0xfffffffd
	.align		4
        /*0018*/ 	.word	0x00000000
	.align		4
        /*001c*/ 	.word	0xfffffffc


//--------------------- .nv.constant4             --------------------------
	.section	.nv.constant4,"a",@progbits
	.align	8
	.align		8
.nv.constant4:
        /*0000*/ 	.dword	_$_str
	.align		8
        /*0008*/ 	.dword	_$_str_$_2


//--------------------- .text.triton_poi_fused__native_batch_norm_legit_no_training_2 --------------------------
	.section	.text.triton_poi_fused__native_batch_norm_legit_no_training_2,"ax",@progbits
	.align	128
        .global         triton_poi_fused__native_batch_norm_legit_no_training_2
        .type           triton_poi_fused__native_batch_norm_legit_no_training_2,@function
        .size           triton_poi_fused__native_batch_norm_legit_no_training_2,(.L_x_1 - triton_poi_fused__native_batch_norm_legit_no_training_2)
        .other          triton_poi_fused__native_batch_norm_legit_no_training_2,@"STO_CUDA_ENTRY STV_DEFAULT"
triton_poi_fused__native_batch_norm_legit_no_training_2:
.text.triton_poi_fused__native_batch_norm_legit_no_training_2:
[----:B------:R-:W0:Y:S01]  /*0000*/  LDC R1, c[0x0][0x28] ;  /* 0x00000a00ff017b82 */ /* 0x000e220000000800 */
[----:B------:R-:W1:Y:S07]  /*0010*/  S2R R0, SR_TID.X ;  /* 0x0000000000007919 */ /* 0x000e6e0000002100 */
[----:B------:R-:W2:Y:S01]  /*0020*/  LDC.64 R8, c[0x0][0x220] ;  /* 0x00008800ff087b82 */ /* 0x000ea20000000a00 */
[----:B------:R-:W-:Y:S01]  /*0030*/  HFMA2.MMA R14, -RZ, RZ, 0, 0 ;  /* 0x00000000ff0e7435 */ /* 0x000fe200000001ff */
[----:B------:R-:W-:Y:S01]  /*0040*/  ULDC.64 UR4, c[0x0][0x208] ;  /* 0x0000820000047ab9 */ /* 0x000fe20000000a00 */
[----:B------:R-:W3:Y:S05]  /*0050*/  S2R R3, SR_CTAID.X ;  /* 0x0000000000037919 */ /* 0x000eea0000002500 */
[----:B------:R-:W4:Y:S08]  /*0060*/  LDC.64 R4, c[0x0][0x210] ;  /* 0x00008400ff047b82 */ /* 0x000f300000000a00 */
[----:B------:R-:W5:Y:S08]  /*0070*/  LDC.64 R6, c[0x0][0x218] ;  /* 0x00008600ff067b82 */ /* 0x000f700000000a00 */
[----:B------:R-:W5:Y:S01]  /*0080*/  LDC.64 R10, c[0x0][0x228] ;  /* 0x00008a00ff0a7b82 */ /* 0x000f620000000a00 */
[----:B-1----:R-:W-:-:S07]  /*0090*/  LOP3.LUT R0, R0, 0x7f, RZ, 0xc0, !PT ;  /* 0x0000007f00007812 */ /* 0x002fce00078ec0ff */
[----:B------:R-:W1:Y:S01]  /*00a0*/  LDC.64 R12, c[0x0][0x230] ;  /* 0x00008c00ff0c7b82 */ /* 0x000e620000000a00 */
[----:B---3--:R-:W-:Y:S02]  /*00b0*/  SHF.R.S32.HI R2, RZ, 0x18, R3 ;  /* 0x00000018ff027819 */ /* 0x008fe40000011403 */
[----:B------:R-:W-:Y:S02]  /*00c0*/  LEA R0, R3, R0, 0x7 ;  /* 0x0000000003007211 */ /* 0x000fe400078e38ff */
[----:B------:R-:W-:Y:S02]  /*00d0*/  SGXT R3, R2, 0x1 ;  /* 0x000000010203781a */ /* 0x000fe40000000200 */
[----:B------:R-:W-:Y:S02]  /*00e0*/  ISETP.GE.AND P2, PT, R0, 0x100, PT ;  /* 0x000001000000780c */ /* 0x000fe40003f46270 */
[----:B------:R-:W-:-:S04]  /*00f0*/  LEA.HI R3, R3, R0, RZ, 0x3 ;  /* 0x0000000003037211 */ /* 0x000fc800078f18ff */
[----:B------:R-:W-:-:S04]  /*0100*/  SHF.R.S32.HI R3, RZ, 0x3, R3 ;  /* 0x00000003ff037819 */ /* 0x000fc80000011403 */
[----:B------:R-:W-:-:S04]  /*0110*/  LEA.HI R2, R3, R3, RZ, 0x3 ;  /* 0x0000000303027211 */ /* 0x000fc800078f18ff */
[----:B------:R-:W-:-:S04]  /*0120*/  LOP3.LUT R2, R2, 0xfffffff8, RZ, 0xc0, !PT ;  /* 0xfffffff802027812 */ /* 0x000fc800078ec0ff */
[----:B------:R-:W-:-:S05]  /*0130*/  IADD3 R15, R3, -R2, RZ ;  /* 0x80000002030f7210 */ /* 0x000fca0007ffe0ff */
[----:B--2---:R-:W-:-:S05]  /*0140*/  IMAD.WIDE R8, R15, 0x4, R8 ;  /* 0x000000040f087825 */ /* 0x004fca00078e0208 */
[----:B------:R2:W3:Y:S01]  /*0150*/  @!P2 LDG.E.EL R14, desc[UR4][R8.64] ;  /* 0x00000004080ea981 */ /* 0x0004e2000c2e1900 */
[----:B------:R-:W-:Y:S01]  /*0160*/  CS2R R2, SRZ ;  /* 0x0000000000027805 */ /* 0x000fe2000001ff00 */
[----:B----4-:R-:W-:-:S04]  /*0170*/  IMAD.WIDE R4, R0, 0x4, R4 ;  /* 0x0000000400047825 */ /* 0x010fc800078e0204 */
[C---:B-----5:R-:W-:Y:S01]  /*0180*/  IMAD.WIDE R6, R15.reuse, 0x4, R6 ;  /* 0x000000040f067825 */ /* 0x060fe200078e0206 */
[----:B------:R4:W5:Y:S03]  /*0190*/  @!P2 LDG.E R2, desc[UR4][R4.64] ;  /* 0x000000040402a981 */ /* 0x000966000c1e1900 */
[C---:B0-2---:R-:W-:Y:S01]  /*01a0*/  IMAD.WIDE R8, R15.reuse, 0x4, R10 ;  /* 0x000000040f087825 */ /* 0x045fe200078e020a */
[----:B------:R0:W5:Y:S03]  /*01b0*/  @!P2 LDG.E.EL R3, desc[UR4][R6.64] ;  /* 0x000000040603a981 */ /* 0x000166000c2e1900 */
[----:B-1----:R-:W-:Y:S01]  /*01c0*/  IMAD.WIDE R10, R15, 0x4, R12 ;  /* 0x000000040f0a7825 */ /* 0x002fe200078e020c */
[----:B------:R-:W-:Y:S01]  /*01d0*/  CS2R R12, SRZ ;  /* 0x00000000000c7805 */ /* 0x000fe2000001ff00 */
[----:B----4-:R-:W1:Y:S05]  /*01e0*/  LDC.64 R4, c[0x0][0x238] ;  /* 0x00008e00ff047b82 */ /* 0x010e6a0000000a00 */
[----:B------:R-:W2:Y:S04]  /*01f0*/  @!P2 LDG.E.EL R12, desc[UR4][R8.64] ;  /* 0x00000004080ca981 */ /* 0x000ea8000c2e1900 */
[----:B------:R-:W2:Y:S01]  /*0200*/  @!P2 LDG.E.EL R13, desc[UR4][R10.64] ;  /* 0x000000040a0da981 */ /* 0x000ea2000c2e1900 */
[----:B0-----:R-:W-:Y:S01]  /*0210*/  MOV R6, 0x3e800000 ;  /* 0x3e80000000067802 */ /* 0x001fe20000000f00 */
[----:B---3--:R-:W-:-:S04]  /*0220*/  FADD R14, R14, 9.9999997473787516356e-06 ;  /* 0x3727c5ac0e0e7421 */ /* 0x008fc80000000000 */
[----:B------:R-:W0:Y:S01]  /*0230*/  MUFU.SQRT R15, R14 ;  /* 0x0000000e000f7308 */ /* 0x000e220000002000 */
[----:B-----5:R-:W-:Y:S01]  /*0240*/  FADD R2, -R3, R2 ;  /* 0x0000000203027221 */ /* 0x020fe20000000100 */
[C---:B0-----:R-:W-:Y:S02]  /*0250*/  FSETP.GT.AND P0, PT, R15.reuse, 8.50705917302346158658e+37, PT ;  /* 0x7e8000000f00780b */ /* 0x041fe40003f04000 */
[----:B------:R-:W-:Y:S02]  /*0260*/  FSETP.GEU.AND P1, PT, R15, 1.175494350822287508e-38, PT ;  /* 0x008000000f00780b */ /* 0x000fe40003f2e000 */
[----:B------:R-:W-:-:S09]  /*0270*/  FSEL R6, R6, 1, P0 ;  /* 0x3f80000006067808 */ /* 0x000fd20000000000 */
[----:B------:R-:W-:Y:S02]  /*0280*/  @P0 FMUL R15, R15, 0.25 ;  /* 0x3e8000000f0f0820 */ /* 0x000fe40000400000 */
[----:B------:R-:W-:Y:S02]  /*0290*/  @!P1 FMUL R6, R6, 16777216 ;  /* 0x4b80000006069820 */ /* 0x000fe40000400000 */
[----:B------:R-:W-:-:S06]  /*02a0*/  @!P1 FMUL R15, R15, 16777216 ;  /* 0x4b8000000f0f9820 */ /* 0x000fcc0000400000 */
[----:B------:R-:W0:Y:S02]  /*02b0*/  MUFU.RCP R15, R15 ;  /* 0x0000000f000f7308 */ /* 0x000e240000001000 */
[----:B0-----:R-:W-:-:S04]  /*02c0*/  FMUL R3, R15, R6 ;  /* 0x000000060f037220 */ /* 0x001fc80000400000 */
[----:B------:R-:W-:Y:S01]  /*02d0*/  FMUL R6, R2, R3 ;  /* 0x0000000302067220 */ /* 0x000fe20000400000 */
[----:B-1----:R-:W-:-:S04]  /*02e0*/  IMAD.WIDE R2, R0, 0x4, R4 ;  /* 0x0000000400027825 */ /* 0x002fc800078e0204 */
[----:B--2---:R-:W-:Y:S01]  /*02f0*/  FFMA R13, R6, R12, R13 ;  /* 0x0000000c060d7223 */ /* 0x004fe2000000000d */
[----:B------:R-:W-:Y:S06]  /*0300*/  @P2 EXIT ;  /* 0x000000000000294d */ /* 0x000fec0003800000 */
[----:B------:R-:W-:Y:S01]  /*0310*/  STG.E desc[UR4][R2.64], R13 ;  /* 0x0000000d02007986 */ /* 0x000fe2000c101904 */
[----:B------:R-:W-:Y:S05]  /*0320*/  EXIT ;  /* 0x000000000000794d */ /* 0x000fea0003800000 */
.L_x_0:
[----:B------:R-:W-:-:S00]  /*0330*/  BRA `(.L_x_0) ;  /* 0xfffffffc00fc7947 */ /* 0x000fc0000383ffff */
[----:B------:R-:W-:-:S00]  /*0340*/  NOP ;  /* 0x0000000000007918 */ /* 0x000fc00000000000 */
        /* <DEDUP_REMOVED lines=11> */
.L_x_1:


//--------------------- .nv.global.init           --------------------------
	.section	.nv.global.init,"aw",@progbits
.nv.global.init:
	.type		_$_str,@object
	.size		_$_str,(_$_str_$_2 - _$_str)
_$_str:
        /*0000*/ 	.byte	0x5f, 0x5f, 0x43, 0x55, 0x44, 0x41, 0x5f, 0x46, 0x54, 0x5a, 0x00
	.type		_$_str_$_2,@object
	.size		_$_str_$_2,(.L_1 - _$_str_$_2)
_$_str_$_2:
        /*000b*/ 	.byte	0x5f, 0x5f, 0x43, 0x55, 0x44, 0x41, 0x5f, 0x50, 0x52, 0x45, 0x43, 0x5f, 0x53, 0x51, 0x52, 0x54
        /*001b*/ 	.byte	0x00
.L_1:


//--------------------- .nv.constant0.triton_poi_fused__native_batch_norm_legit_no_training_2 --------------------------
	.section	.nv.constant0.triton_poi_fused__native_batch_norm_legit_no_training_2,"a",@progbits
	.sectionflags	@""
	.align	4
.nv.constant0.triton_poi_fused__native_batch_norm_legit_no_training_2:
	.zero		580
